//
// Generated by NVIDIA NVVM Compiler
//
// Compiler Build ID: CL-36424714
// Cuda compilation tools, release 13.0, V13.0.88
// Based on NVVM 20.0.0
//

.version 9.0
.target sm_100
.address_size 64

	// .globl	_Z25batched_tiled_gemm_kernelPKfS0_Pfiiii
// _ZZ25batched_tiled_gemm_kernelPKfS0_PfiiiiE2As has been demoted
// _ZZ25batched_tiled_gemm_kernelPKfS0_PfiiiiE2Bs has been demoted

.visible .entry _Z25batched_tiled_gemm_kernelPKfS0_Pfiiii(
	.param .u64 .ptr .align 1 _Z25batched_tiled_gemm_kernelPKfS0_Pfiiii_param_0,
	.param .u64 .ptr .align 1 _Z25batched_tiled_gemm_kernelPKfS0_Pfiiii_param_1,
	.param .u64 .ptr .align 1 _Z25batched_tiled_gemm_kernelPKfS0_Pfiiii_param_2,
	.param .u32 _Z25batched_tiled_gemm_kernelPKfS0_Pfiiii_param_3,
	.param .u32 _Z25batched_tiled_gemm_kernelPKfS0_Pfiiii_param_4,
	.param .u32 _Z25batched_tiled_gemm_kernelPKfS0_Pfiiii_param_5,
	.param .u32 _Z25batched_tiled_gemm_kernelPKfS0_Pfiiii_param_6
)
{
	.reg .pred 	%p<13>;
	.reg .b32 	%r<50>;
	.reg .b32 	%f<111>;
	.reg .b64 	%rd<22>;
	// demoted variable
	.shared .align 4 .b8 _ZZ25batched_tiled_gemm_kernelPKfS0_PfiiiiE2As[4096];
	// demoted variable
	.shared .align 4 .b8 _ZZ25batched_tiled_gemm_kernelPKfS0_PfiiiiE2Bs[4096];
	ld.param.u64 	%rd6, [_Z25batched_tiled_gemm_kernelPKfS0_Pfiiii_param_0];
	ld.param.u64 	%rd7, [_Z25batched_tiled_gemm_kernelPKfS0_Pfiiii_param_1];
	ld.param.u64 	%rd8, [_Z25batched_tiled_gemm_kernelPKfS0_Pfiiii_param_2];
	ld.param.u32 	%r31, [_Z25batched_tiled_gemm_kernelPKfS0_Pfiiii_param_3];
	ld.param.u32 	%r28, [_Z25batched_tiled_gemm_kernelPKfS0_Pfiiii_param_4];
	ld.param.u32 	%r29, [_Z25batched_tiled_gemm_kernelPKfS0_Pfiiii_param_5];
	ld.param.u32 	%r30, [_Z25batched_tiled_gemm_kernelPKfS0_Pfiiii_param_6];
	mov.u32 	%r1, %ctaid.z;
	mov.u32 	%r32, %ctaid.y;
	shl.b32 	%r33, %r32, 5;
	mov.u32 	%r47, %tid.y;
	add.s32 	%r3, %r33, %r47;
	mov.u32 	%r34, %ctaid.x;
	shl.b32 	%r4, %r34, 5;
	mov.u32 	%r45, %tid.x;
	add.s32 	%r6, %r4, %r45;
	setp.ge.s32 	%p1, %r1, %r31;
	@%p1 bra 	$L__BB0_10;
	mul.lo.s32 	%r7, %r28, %r1;
	mul.lo.s32 	%r8, %r7, %r30;
	mul.lo.s32 	%r35, %r29, %r1;
	mul.lo.s32 	%r9, %r35, %r30;
	setp.lt.s32 	%p2, %r30, 1;
	mov.f32 	%f110, 0f00000000;
	@%p2 bra 	$L__BB0_8;
	add.s32 	%r36, %r30, 31;
	shr.u32 	%r37, %r36, 5;
	shl.b32 	%r38, %r47, 7;
	mov.u32 	%r39, _ZZ25batched_tiled_gemm_kernelPKfS0_PfiiiiE2As;
	add.s32 	%r10, %r39, %r38;
	shl.b32 	%r40, %r45, 2;
	add.s32 	%r11, %r10, %r40;
	mov.u32 	%r41, _ZZ25batched_tiled_gemm_kernelPKfS0_PfiiiiE2Bs;
	add.s32 	%r13, %r41, %r40;
	add.s32 	%r12, %r13, %r38;
	neg.s32 	%r49, %r37;
	mad.lo.s32 	%r42, %r47, %r29, %r45;
	add.s32 	%r48, %r42, %r4;
	shl.b32 	%r16, %r29, 5;
	mad.lo.s32 	%r46, %r30, %r3, %r45;
	cvta.to.global.u64 	%rd1, %rd6;
	cvta.to.global.u64 	%rd2, %rd7;
	cvt.s64.s32 	%rd3, %r9;
	cvt.s64.s32 	%rd4, %r8;
	mov.f32 	%f110, 0f00000000;
$L__BB0_3:
	setp.ge.s32 	%p3, %r3, %r28;
	cvt.s64.s32 	%rd9, %r46;
	add.s64 	%rd10, %rd4, %rd9;
	shl.b64 	%rd11, %rd10, 2;
	add.s64 	%rd5, %rd1, %rd11;
	setp.ge.s32 	%p4, %r45, %r30;
	mov.f32 	%f108, 0f00000000;
	or.pred  	%p5, %p3, %p4;
	@%p5 bra 	$L__BB0_5;
	ld.global.nc.f32 	%f108, [%rd5];
$L__BB0_5:
	setp.ge.s32 	%p6, %r6, %r29;
	st.shared.f32 	[%r11], %f108;
	setp.ge.s32 	%p7, %r47, %r30;
	mov.f32 	%f109, 0f00000000;
	or.pred  	%p8, %p6, %p7;
	@%p8 bra 	$L__BB0_7;
	cvt.s64.s32 	%rd12, %r48;
	add.s64 	%rd13, %rd12, %rd3;
	shl.b64 	%rd14, %rd13, 2;
	add.s64 	%rd15, %rd2, %rd14;
	ld.global.nc.f32 	%f109, [%rd15];
$L__BB0_7:
	st.shared.f32 	[%r12], %f109;
	bar.sync 	0;
	ld.shared.f32 	%f12, [%r10];
	ld.shared.f32 	%f13, [%r13];
	fma.rn.f32 	%f14, %f12, %f13, %f110;
	ld.shared.f32 	%f15, [%r10+4];
	ld.shared.f32 	%f16, [%r13+128];
	fma.rn.f32 	%f17, %f15, %f16, %f14;
	ld.shared.f32 	%f18, [%r10+8];
	ld.shared.f32 	%f19, [%r13+256];
	fma.rn.f32 	%f20, %f18, %f19, %f17;
	ld.shared.f32 	%f21, [%r10+12];
	ld.shared.f32 	%f22, [%r13+384];
	fma.rn.f32 	%f23, %f21, %f22, %f20;
	ld.shared.f32 	%f24, [%r10+16];
	ld.shared.f32 	%f25, [%r13+512];
	fma.rn.f32 	%f26, %f24, %f25, %f23;
	ld.shared.f32 	%f27, [%r10+20];
	ld.shared.f32 	%f28, [%r13+640];
	fma.rn.f32 	%f29, %f27, %f28, %f26;
	ld.shared.f32 	%f30, [%r10+24];
	ld.shared.f32 	%f31, [%r13+768];
	fma.rn.f32 	%f32, %f30, %f31, %f29;
	ld.shared.f32 	%f33, [%r10+28];
	ld.shared.f32 	%f34, [%r13+896];
	fma.rn.f32 	%f35, %f33, %f34, %f32;
	ld.shared.f32 	%f36, [%r10+32];
	ld.shared.f32 	%f37, [%r13+1024];
	fma.rn.f32 	%f38, %f36, %f37, %f35;
	ld.shared.f32 	%f39, [%r10+36];
	ld.shared.f32 	%f40, [%r13+1152];
	fma.rn.f32 	%f41, %f39, %f40, %f38;
	ld.shared.f32 	%f42, [%r10+40];
	ld.shared.f32 	%f43, [%r13+1280];
	fma.rn.f32 	%f44, %f42, %f43, %f41;
	ld.shared.f32 	%f45, [%r10+44];
	ld.shared.f32 	%f46, [%r13+1408];
	fma.rn.f32 	%f47, %f45, %f46, %f44;
	ld.shared.f32 	%f48, [%r10+48];
	ld.shared.f32 	%f49, [%r13+1536];
	fma.rn.f32 	%f50, %f48, %f49, %f47;
	ld.shared.f32 	%f51, [%r10+52];
	ld.shared.f32 	%f52, [%r13+1664];
	fma.rn.f32 	%f53, %f51, %f52, %f50;
	ld.shared.f32 	%f54, [%r10+56];
	ld.shared.f32 	%f55, [%r13+1792];
	fma.rn.f32 	%f56, %f54, %f55, %f53;
	ld.shared.f32 	%f57, [%r10+60];
	ld.shared.f32 	%f58, [%r13+1920];
	fma.rn.f32 	%f59, %f57, %f58, %f56;
	ld.shared.f32 	%f60, [%r10+64];
	ld.shared.f32 	%f61, [%r13+2048];
	fma.rn.f32 	%f62, %f60, %f61, %f59;
	ld.shared.f32 	%f63, [%r10+68];
	ld.shared.f32 	%f64, [%r13+2176];
	fma.rn.f32 	%f65, %f63, %f64, %f62;
	ld.shared.f32 	%f66, [%r10+72];
	ld.shared.f32 	%f67, [%r13+2304];
	fma.rn.f32 	%f68, %f66, %f67, %f65;
	ld.shared.f32 	%f69, [%r10+76];
	ld.shared.f32 	%f70, [%r13+2432];
	fma.rn.f32 	%f71, %f69, %f70, %f68;
	ld.shared.f32 	%f72, [%r10+80];
	ld.shared.f32 	%f73, [%r13+2560];
	fma.rn.f32 	%f74, %f72, %f73, %f71;
	ld.shared.f32 	%f75, [%r10+84];
	ld.shared.f32 	%f76, [%r13+2688];
	fma.rn.f32 	%f77, %f75, %f76, %f74;
	ld.shared.f32 	%f78, [%r10+88];
	ld.shared.f32 	%f79, [%r13+2816];
	fma.rn.f32 	%f80, %f78, %f79, %f77;
	ld.shared.f32 	%f81, [%r10+92];
	ld.shared.f32 	%f82, [%r13+2944];
	fma.rn.f32 	%f83, %f81, %f82, %f80;
	ld.shared.f32 	%f84, [%r10+96];
	ld.shared.f32 	%f85, [%r13+3072];
	fma.rn.f32 	%f86, %f84, %f85, %f83;
	ld.shared.f32 	%f87, [%r10+100];
	ld.shared.f32 	%f88, [%r13+3200];
	fma.rn.f32 	%f89, %f87, %f88, %f86;
	ld.shared.f32 	%f90, [%r10+104];
	ld.shared.f32 	%f91, [%r13+3328];
	fma.rn.f32 	%f92, %f90, %f91, %f89;
	ld.shared.f32 	%f93, [%r10+108];
	ld.shared.f32 	%f94, [%r13+3456];
	fma.rn.f32 	%f95, %f93, %f94, %f92;
	ld.shared.f32 	%f96, [%r10+112];
	ld.shared.f32 	%f97, [%r13+3584];
	fma.rn.f32 	%f98, %f96, %f97, %f95;
	ld.shared.f32 	%f99, [%r10+116];
	ld.shared.f32 	%f100, [%r13+3712];
	fma.rn.f32 	%f101, %f99, %f100, %f98;
	ld.shared.f32 	%f102, [%r10+120];
	ld.shared.f32 	%f103, [%r13+3840];
	fma.rn.f32 	%f104, %f102, %f103, %f101;
	ld.shared.f32 	%f105, [%r10+124];
	ld.shared.f32 	%f106, [%r13+3968];
	fma.rn.f32 	%f110, %f105, %f106, %f104;
	bar.sync 	0;
	add.s32 	%r49, %r49, 1;
	setp.ne.s32 	%p9, %r49, 0;
	add.s32 	%r48, %r48, %r16;
	add.s32 	%r47, %r47, 32;
	add.s32 	%r46, %r46, 32;
	add.s32 	%r45, %r45, 32;
	@%p9 bra 	$L__BB0_3;
$L__BB0_8:
	setp.ge.s32 	%p10, %r3, %r28;
	setp.ge.s32 	%p11, %r6, %r29;
	or.pred  	%p12, %p10, %p11;
	@%p12 bra 	$L__BB0_10;
	mad.lo.s32 	%r43, %r29, %r3, %r6;
	cvt.s64.s32 	%rd16, %r43;
	mul.lo.s32 	%r44, %r7, %r29;
	cvt.s64.s32 	%rd17, %r44;
	add.s64 	%rd18, %rd17, %rd16;
	cvta.to.global.u64 	%rd19, %rd8;
	shl.b64 	%rd20, %rd18, 2;
	add.s64 	%rd21, %rd19, %rd20;
	st.global.f32 	[%rd21], %f110;
$L__BB0_10:
	ret;

}


// ===== COMPILED SASS (sm_100) =====

	.target	sm_100

	.elftype	@"ET_EXEC"


//--------------------- .note.nv.tkinfo           --------------------------
	.section	.note.nv.tkinfo,"",@"SHT_NOTE"
	.sectionflags	@"SHF_NOTE_NV_TKINFO"
	.tkinfo
        /*0018*/ 	.word	0x00000002
        /*0030*/ 	.string	""
        /*0030*/ 	.string	"ptxas"
        /*0030*/ 	.string	"Cuda compilation tools, release 13.0, V13.0.88"
        /*0030*/ 	.string	"Build cuda_13.0.r13.0/compiler.36424714_0"
        /*0030*/ 	.string	"-arch sm_100 -m 64 "



//--------------------- .note.nv.cuinfo           --------------------------
	.section	.note.nv.cuinfo,"",@"SHT_NOTE"
	.sectionflags	@"SHF_NOTE_NV_CUINFO"
        /*0018*/ 	.short	0x0002
        /*001a*/ 	.short	0x0064
        /*001c*/ 	.short	0x0082
	.zero		2


//--------------------- .nv.info                  --------------------------
	.section	.nv.info,"",@"SHT_CUDA_INFO"
	.align	4


	//----- nvinfo : EIATTR_REGCOUNT
	.align		4
        /*0000*/ 	.byte	0x04, 0x2f
        /*0002*/ 	.short	(.L_1 - .L_0)
	.align		4
.L_0:
        /*0004*/ 	.word	index@(_Z25batched_tiled_gemm_kernelPKfS0_Pfiiii)
        /*0008*/ 	.word	0x00000020


	//----- nvinfo : EIATTR_FRAME_SIZE
	.align		4
.L_1:
        /*000c*/ 	.byte	0x04, 0x11
        /*000e*/ 	.short	(.L_3 - .L_2)
	.align		4
.L_2:
        /*0010*/ 	.word	index@(_Z25batched_tiled_gemm_kernelPKfS0_Pfiiii)
        /*0014*/ 	.word	0x00000000


	//----- nvinfo : EIATTR_MIN_STACK_SIZE
	.align		4
.L_3:
        /*0018*/ 	.byte	0x04, 0x12
        /*001a*/ 	.short	(.L_5 - .L_4)
	.align		4
.L_4:
        /*001c*/ 	.word	index@(_Z25batched_tiled_gemm_kernelPKfS0_Pfiiii)
        /*0020*/ 	.word	0x00000000
.L_5:


//--------------------- .nv.compat                --------------------------
	.section	.nv.compat,"",@"SHT_CUDA_COMPAT_INFO"
	.align	4
        /*0000*/ 	.byte	0x02, 0x09, 0x00, 0x00, 0x02, 0x02, 0x01, 0x00, 0x02, 0x05, 0x05, 0x00, 0x03, 0x07, 0x01, 0x01
        /*0010*/ 	.byte	0x02, 0x03, 0x00, 0x00, 0x02, 0x06, 0x01, 0x00, 0x04, 0x0b, 0x08, 0x00, 0x09, 0x00, 0x00, 0x00
        /*0020*/ 	.byte	0x00, 0x00, 0x00, 0x00


//--------------------- .nv.info._Z25batched_tiled_gemm_kernelPKfS0_Pfiiii --------------------------
	.section	.nv.info._Z25batched_tiled_gemm_kernelPKfS0_Pfiiii,"",@"SHT_CUDA_INFO"
	.sectionflags	@""
	.align	4


	//----- nvinfo : EIATTR_CUDA_API_VERSION
	.align		4
        /*0000*/ 	.byte	0x04, 0x37
        /*0002*/ 	.short	(.L_7 - .L_6)
.L_6:
        /*0004*/ 	.word	0x00000082


	//----- nvinfo : EIATTR_KPARAM_INFO
	.align		4
.L_7:
        /*0008*/ 	.byte	0x04, 0x17
        /*000a*/ 	.short	(.L_9 - .L_8)
.L_8:
        /*000c*/ 	.word	0x00000000
        /*0010*/ 	.short	0x0006
        /*0012*/ 	.short	0x0024
        /*0014*/ 	.byte	0x00, 0xf0, 0x11, 0x00


	//----- nvinfo : EIATTR_KPARAM_INFO
	.align		4
.L_9:
        /*0018*/ 	.byte	0x04, 0x17
        /*001a*/ 	.short	(.L_11 - .L_10)
.L_10:
        /*001c*/ 	.word	0x00000000
        /*0020*/ 	.short	0x0005
        /*0022*/ 	.short	0x0020
        /*0024*/ 	.byte	0x00, 0xf0, 0x11, 0x00


	//----- nvinfo : EIATTR_KPARAM_INFO
	.align		4
.L_11:
        /*0028*/ 	.byte	0x04, 0x17
        /*002a*/ 	.short	(.L_13 - .L_12)
.L_12:
        /*002c*/ 	.word	0x00000000
        /*0030*/ 	.short	0x0004
        /*0032*/ 	.short	0x001c
        /*0034*/ 	.byte	0x00, 0xf0, 0x11, 0x00


	//----- nvinfo : EIATTR_KPARAM_INFO
	.align		4
.L_13:
        /*0038*/ 	.byte	0x04, 0x17
        /*003a*/ 	.short	(.L_15 - .L_14)
.L_14:
        /*003c*/ 	.word	0x00000000
        /*0040*/ 	.short	0x0003
        /*0042*/ 	.short	0x0018
        /*0044*/ 	.byte	0x00, 0xf0, 0x11, 0x00


	//----- nvinfo : EIATTR_KPARAM_INFO
	.align		4
.L_15:
        /*0048*/ 	.byte	0x04, 0x17
        /*004a*/ 	.short	(.L_17 - .L_16)
.L_16:
        /*004c*/ 	.word	0x00000000
        /*0050*/ 	.short	0x0002
        /*0052*/ 	.short	0x0010
        /*0054*/ 	.byte	0x00, 0xf5, 0x21, 0x00


	//----- nvinfo : EIATTR_KPARAM_INFO
	.align		4
.L_17:
        /*0058*/ 	.byte	0x04, 0x17
        /*005a*/ 	.short	(.L_19 - .L_18)
.L_18:
        /*005c*/ 	.word	0x00000000
        /*0060*/ 	.short	0x0001
        /*0062*/ 	.short	0x0008
        /*0064*/ 	.byte	0x00, 0xf5, 0x21, 0x00


	//----- nvinfo : EIATTR_KPARAM_INFO
	.align		4
.L_19:
        /*0068*/ 	.byte	0x04, 0x17
        /*006a*/ 	.short	(.L_21 - .L_20)
.L_20:
        /*006c*/ 	.word	0x00000000
        /*0070*/ 	.short	0x0000
        /*0072*/ 	.short	0x0000
        /*0074*/ 	.byte	0x00, 0xf5, 0x21, 0x00


	//----- nvinfo : EIATTR_SPARSE_MMA_MASK
	.align		4
.L_21:
        /*0078*/ 	.byte	0x03, 0x50
        /*007a*/ 	.short	0x0000


	//----- nvinfo : EIATTR_MAXREG_COUNT
	.align		4
        /*007c*/ 	.byte	0x03, 0x1b
        /*007e*/ 	.short	0x00ff


	//----- nvinfo : EIATTR_NUM_BARRIERS
	.align		4
        /*0080*/ 	.byte	0x02, 0x4c
        /*0082*/ 	.byte	0x01
	.zero		1


	//----- nvinfo : EIATTR_MERCURY_ISA_VERSION
	.align		4
        /*0084*/ 	.byte	0x03, 0x5f
        /*0086*/ 	.short	0x0101


	//----- nvinfo : EIATTR_VRC_CTA_INIT_COUNT
	.align		4
        /*0088*/ 	.byte	0x02, 0x4a
	.zero		1
	.zero		1


	//----- nvinfo : EIATTR_EXIT_INSTR_OFFSETS
	.align		4
        /*008c*/ 	.byte	0x04, 0x1c
        /*008e*/ 	.short	(.L_23 - .L_22)


	//   ....[0]....
.L_22:
        /*0090*/ 	.word	0x00000040


	//   ....[1]....
        /*0094*/ 	.word	0x00000930


	//   ....[2]....
        /*0098*/ 	.word	0x000009d0


	//----- nvinfo : EIATTR_CBANK_PARAM_SIZE
	.align		4
.L_23:
        /*009c*/ 	.byte	0x03, 0x19
        /*009e*/ 	.short	0x0028


	//----- nvinfo : EIATTR_PARAM_CBANK
	.align		4
        /*00a0*/ 	.byte	0x04, 0x0a
        /*00a2*/ 	.short	(.L_25 - .L_24)
	.align		4
.L_24:
        /*00a4*/ 	.word	index@(.nv.constant0._Z25batched_tiled_gemm_kernelPKfS0_Pfiiii)
        /*00a8*/ 	.short	0x0380
        /*00aa*/ 	.short	0x0028


	//----- nvinfo : EIATTR_SW_WAR
	.align		4
.L_25:
        /*00ac*/ 	.byte	0x04, 0x36
        /*00ae*/ 	.short	(.L_27 - .L_26)
.L_26:
        /*00b0*/ 	.word	0x00000008
.L_27:


//--------------------- .nv.callgraph             --------------------------
	.section	.nv.callgraph,"",@"SHT_CUDA_CALLGRAPH"
	.align	4
	.sectionentsize	8
	.align		4
        /*0000*/ 	.word	0x00000000
	.align		4
        /*0004*/ 	.word	0xffffffff
	.align		4
        /*0008*/ 	.word	0x00000000
	.align		4
        /*000c*/ 	.word	0xfffffffe
	.align		4
        /*0010*/ 	.word	0x00000000
	.align		4
        /*0014*/ 	.word	0xfffffffd
	.align		4
        /*0018*/ 	.word	0x00000000
	.align		4
        /*001c*/ 	.word	0xfffffffc


//--------------------- .text._Z25batched_tiled_gemm_kernelPKfS0_Pfiiii --------------------------
	.section	.text._Z25batched_tiled_gemm_kernelPKfS0_Pfiiii,"ax",@progbits
	.align	128
        .global         _Z25batched_tiled_gemm_kernelPKfS0_Pfiiii
        .type           _Z25batched_tiled_gemm_kernelPKfS0_Pfiiii,@function
        .size           _Z25batched_tiled_gemm_kernelPKfS0_Pfiiii,(.L_x_3 - _Z25batched_tiled_gemm_kernelPKfS0_Pfiiii)
        .other          _Z25batched_tiled_gemm_kernelPKfS0_Pfiiii,@"STO_CUDA_ENTRY STV_DEFAULT"
_Z25batched_tiled_gemm_kernelPKfS0_Pfiiii:
.text._Z25batched_tiled_gemm_kernelPKfS0_Pfiiii:
[----:B------:R-:W-:Y:S08]  /*0000*/  LDC R1, c[0x0][0x37c] ;  /* 0x0000df00ff017b82 */ /* 0x000ff00000000800 */
[----:B------:R-:W0:Y:S08]  /*0010*/  S2UR UR9, SR_CTAID.Z ;  /* 0x00000000000979c3 */ /* 0x000e300000002700 */
[----:B------:R-:W0:Y:S02]  /*0020*/  LDC R0, c[0x0][0x398] ;  /* 0x0000e600ff007b82 */ /* 0x000e240000000800 */
[----:B0-----:R-:W-:-:S13]  /*0030*/  ISETP.LE.AND P0, PT, R0, UR9, PT ;  /* 0x0000000900007c0c */ /* 0x001fda000bf03270 */
[----:B------:R-:W-:Y:S05]  /*0040*/  @P0 EXIT ;  /* 0x000000000000094d */ /* 0x000fea0003800000 */
[----:B------:R-:W0:Y:S01]  /*0050*/  LDC.64 R4, c[0x0][0x3a0] ;  /* 0x0000e800ff047b82 */ /* 0x000e220000000a00 */
[----:B------:R-:W1:Y:S01]  /*0060*/  S2R R18, SR_CTAID.Y ;  /* 0x0000000000127919 */ /* 0x000e620000002600 */
[----:B------:R-:W2:Y:S01]  /*0070*/  LDCU UR4, c[0x0][0x39c] ;  /* 0x00007380ff0477ac */ /* 0x000ea20008000800 */
[----:B------:R-:W-:Y:S01]  /*0080*/  HFMA2 R25, -RZ, RZ, 0, 0 ;  /* 0x00000000ff197431 */ /* 0x000fe200000001ff */
[----:B------:R-:W1:Y:S01]  /*0090*/  S2R R16, SR_TID.Y ;  /* 0x0000000000107919 */ /* 0x000e620000002200 */
[----:B------:R-:W3:Y:S01]  /*00a0*/  LDCU.64 UR10, c[0x0][0x358] ;  /* 0x00006b00ff0a77ac */ /* 0x000ee20008000a00 */
[----:B------:R-:W4:Y:S01]  /*00b0*/  S2R R2, SR_CTAID.X ;  /* 0x0000000000027919 */ /* 0x000f220000002500 */
[----:B------:R-:W4:Y:S01]  /*00c0*/  S2R R7, SR_TID.X ;  /* 0x0000000000077919 */ /* 0x000f220000002100 */
[----:B--2---:R-:W-:Y:S01]  /*00d0*/  UIMAD UR8, UR9, UR4, URZ ;  /* 0x00000004090872a4 */ /* 0x004fe2000f8e02ff */
[----:B0-----:R-:W-:Y:S02]  /*00e0*/  ISETP.GE.AND P0, PT, R5, 0x1, PT ;  /* 0x000000010500780c */ /* 0x001fe40003f06270 */
[----:B-1----:R-:W-:-:S02]  /*00f0*/  LEA R18, R18, R16, 0x5 ;  /* 0x0000001012127211 */ /* 0x002fc400078e28ff */
[----:B----4-:R-:W-:-:S09]  /*0100*/  LEA R17, R2, R7, 0x5 ;  /* 0x0000000702117211 */ /* 0x010fd200078e28ff */
[----:B---3--:R-:W-:Y:S05]  /*0110*/  @!P0 BRA `(.L_x_0) ;  /* 0x0000000400fc8947 */ /* 0x008fea0003800000 */
[----:B------:R-:W0:Y:S01]  /*0120*/  S2UR UR6, SR_CgaCtaId ;  /* 0x00000000000679c3 */ /* 0x000e220000008800 */
[----:B------:R-:W-:Y:S01]  /*0130*/  UMOV UR4, 0x400 ;  /* 0x0000040000047882 */ /* 0x000fe20000000000 */
[--C-:B------:R-:W-:Y:S01]  /*0140*/  IMAD R3, R16, R4, R7.reuse ;  /* 0x0000000410037224 */ /* 0x100fe200078e0207 */
[----:B------:R-:W-:Y:S01]  /*0150*/  UIADD3 UR5, UPT, UPT, UR4, 0x1000, URZ ;  /* 0x0000100004057890 */ /* 0x000fe2000fffe0ff */
[C---:B------:R-:W-:Y:S01]  /*0160*/  IMAD R6, R5.reuse, UR8, RZ ;  /* 0x0000000805067c24 */ /* 0x040fe2000f8e02ff */
[----:B------:R-:W-:Y:S01]  /*0170*/  MOV R25, RZ ;  /* 0x000000ff00197202 */ /* 0x000fe20000000f00 */
[----:B------:R-:W-:Y:S01]  /*0180*/  IMAD R21, R18, R5, R7 ;  /* 0x0000000512157224 */ /* 0x000fe200078e0207 */
[----:B------:R-:W-:Y:S01]  /*0190*/  LEA R3, R2, R3, 0x5 ;  /* 0x0000000302037211 */ /* 0x000fe200078e28ff */
[----:B------:R-:W1:Y:S01]  /*01a0*/  LDC R0, c[0x0][0x3a0] ;  /* 0x0000e800ff007b82 */ /* 0x000e620000000800 */
[----:B------:R-:W-:Y:S01]  /*01b0*/  IMAD R2, R4, UR9, RZ ;  /* 0x0000000904027c24 */ /* 0x000fe2000f8e02ff */
[----:B------:R-:W-:Y:S01]  /*01c0*/  IADD3 R4, PT, PT, R5, 0x1f, RZ ;  /* 0x0000001f05047810 */ /* 0x000fe20007ffe0ff */
[----:B------:R-:W2:Y:S02]  /*01d0*/  LDCU UR7, c[0x0][0x39c] ;  /* 0x00007380ff0777ac */ /* 0x000ea40008000800 */
[----:B------:R-:W-:Y:S01]  /*01e0*/  IMAD R2, R2, R5, RZ ;  /* 0x0000000502027224 */ /* 0x000fe200078e02ff */
[----:B------:R-:W-:Y:S01]  /*01f0*/  SHF.R.U32.HI R4, RZ, 0x5, R4 ;  /* 0x00000005ff047819 */ /* 0x000fe20000011604 */
[----:B------:R-:W3:Y:S03]  /*0200*/  LDCU UR14, c[0x0][0x3a4] ;  /* 0x00007480ff0e77ac */ /* 0x000ee60008000800 */
[----:B------:R-:W-:Y:S01]  /*0210*/  IADD3 R23, PT, PT, -R4, RZ, RZ ;  /* 0x000000ff04177210 */ /* 0x000fe20007ffe1ff */
[----:B------:R-:W4:Y:S01]  /*0220*/  LDCU.64 UR12, c[0x0][0x380] ;  /* 0x00007000ff0c77ac */ /* 0x000f220008000a00 */
[----:B0-----:R-:W-:-:S02]  /*0230*/  ULEA UR4, UR6, UR4, 0x18 ;  /* 0x0000000406047291 */ /* 0x001fc4000f8ec0ff */
[----:B------:R-:W-:-:S04]  /*0240*/  ULEA UR5, UR6, UR5, 0x18 ;  /* 0x0000000506057291 */ /* 0x000fc8000f8ec0ff */
[----:B------:R-:W-:Y:S02]  /*0250*/  LEA R22, R16, UR4, 0x7 ;  /* 0x0000000410167c11 */ /* 0x000fe4000f8e38ff */
[----:B------:R-:W-:-:S03]  /*0260*/  LEA R19, R7, UR5, 0x2 ;  /* 0x0000000507137c11 */ /* 0x000fc6000f8e10ff */
[----:B------:R-:W-:Y:S01]  /*0270*/  IMAD R20, R7, 0x4, R22 ;  /* 0x0000000407147824 */ /* 0x000fe200078e0216 */
[----:B--23--:R-:W-:-:S07]  /*0280*/  LEA R5, R16, R19, 0x7 ;  /* 0x0000001310057211 */ /* 0x00cfce00078e38ff */
.L_x_1:
[----:B------:R-:W-:Y:S01]  /*0290*/  ISETP.GE.AND P0, PT, R16, UR14, PT ;  /* 0x0000000e10007c0c */ /* 0x000fe2000bf06270 */
[----:B------:R-:W-:Y:S01]  /*02a0*/  UMOV UR4, UR7 ;  /* 0x0000000700047c82 */ /* 0x000fe20008000000 */
[----:B-1----:R-:W-:Y:S01]  /*02b0*/  MOV R4, R0 ;  /* 0x0000000000047202 */ /* 0x002fe20000000f00 */
[----:B------:R-:W-:Y:S01]  /*02c0*/  HFMA2 R29, -RZ, RZ, 0, 0 ;  /* 0x00000000ff1d7431 */ /* 0x000fe200000001ff */
[----:B------:R-:W-:Y:S02]  /*02d0*/  ISETP.GE.AND P1, PT, R7, UR14, PT ;  /* 0x0000000e07007c0c */ /* 0x000fe4000bf26270 */
[----:B------:R-:W-:Y:S02]  /*02e0*/  ISETP.GE.OR P0, PT, R17, R4, P0 ;  /* 0x000000041100720c */ /* 0x000fe40000706670 */
[----:B------:R-:W-:Y:S02]  /*02f0*/  SHF.R.S32.HI R11, RZ, 0x1f, R21 ;  /* 0x0000001fff0b7819 */ /* 0x000fe40000011415 */
[----:B------:R-:W-:-:S02]  /*0300*/  IADD3 R14, P2, PT, R6, R21, RZ ;  /* 0x00000015060e7210 */ /* 0x000fc40007f5e0ff */
[----:B------:R-:W-:Y:S02]  /*0310*/  ISETP.GE.OR P1, PT, R18, UR4, P1 ;  /* 0x0000000412007c0c */ /* 0x000fe40008f26670 */
[----:B------:R-:W-:Y:S02]  /*0320*/  LEA.HI.X.SX32 R11, R6, R11, 0x1, P2 ;  /* 0x0000000b060b7211 */ /* 0x000fe400010f0eff */
[----:B----4-:R-:W-:Y:S02]  /*0330*/  LEA R10, P2, R14, UR12, 0x2 ;  /* 0x0000000c0e0a7c11 */ /* 0x010fe4000f8410ff */
[----:B------:R-:W-:Y:S01]  /*0340*/  MOV R24, RZ ;  /* 0x000000ff00187202 */ /* 0x000fe20000000f00 */
[----:B------:R-:W0:Y:S01]  /*0350*/  @!P0 LDC.64 R8, c[0x0][0x388] ;  /* 0x0000e200ff088b82 */ /* 0x000e220000000a00 */
[----:B------:R-:W-:Y:S02]  /*0360*/  @!P0 SHF.R.S32.HI R13, RZ, 0x1f, R3 ;  /* 0x0000001fff0d8819 */ /* 0x000fe40000011403 */
[----:B------:R-:W-:-:S02]  /*0370*/  @!P0 IADD3 R12, P3, PT, R2, R3, RZ ;  /* 0x00000003020c8210 */ /* 0x000fc40007f7e0ff */
[----:B------:R-:W-:Y:S02]  /*0380*/  LEA.HI.X R11, R14, UR13, R11, 0x2, P2 ;  /* 0x0000000d0e0b7c11 */ /* 0x000fe400090f140b */
[----:B------:R-:W-:-:S03]  /*0390*/  @!P0 LEA.HI.X.SX32 R13, R2, R13, 0x1, P3 ;  /* 0x0000000d020d8211 */ /* 0x000fc600018f0eff */
[----:B------:R-:W2:Y:S01]  /*03a0*/  @!P1 LDG.E.CONSTANT R29, desc[UR10][R10.64] ;  /* 0x0000000a0a1d9981 */ /* 0x000ea2000c1e9900 */
[----:B0-----:R-:W-:-:S04]  /*03b0*/  @!P0 LEA R8, P3, R12, R8, 0x2 ;  /* 0x000000080c088211 */ /* 0x001fc800078610ff */
[----:B------:R-:W-:-:S05]  /*03c0*/  @!P0 LEA.HI.X R9, R12, R9, R13, 0x2, P3 ;  /* 0x000000090c098211 */ /* 0x000fca00018f140d */
[----:B------:R-:W3:Y:S04]  /*03d0*/  @!P0 LDG.E.CONSTANT R24, desc[UR10][R8.64] ;  /* 0x0000000a08188981 */ /* 0x000ee8000c1e9900 */
[----:B--2---:R-:W-:Y:S04]  /*03e0*/  STS [R20], R29 ;  /* 0x0000001d14007388 */ /* 0x004fe80000000800 */
[----:B---3--:R-:W-:Y:S01]  /*03f0*/  STS [R5], R24 ;  /* 0x0000001805007388 */ /* 0x008fe20000000800 */
[----:B------:R-:W-:Y:S06]  /*0400*/  BAR.SYNC.DEFER_BLOCKING 0x0 ;  /* 0x0000000000007b1d */ /* 0x000fec0000010000 */
[----:B------:R-:W-:Y:S04]  /*0410*/  LDS R26, [R19] ;  /* 0x00000000131a7984 */ /* 0x000fe80000000800 */
[----:B------:R-:W0:Y:S04]  /*0420*/  LDS.128 R12, [R22] ;  /* 0x00000000160c7984 */ /* 0x000e280000000c00 */
[----:B------:R-:W1:Y:S04]  /*0430*/  LDS R28, [R19+0x80] ;  /* 0x00008000131c7984 */ /* 0x000e680000000800 */
[----:B------:R-:W2:Y:S04]  /*0440*/  LDS R27, [R19+0x100] ;  /* 0x00010000131b7984 */ /* 0x000ea80000000800 */
[----:B------:R-:W-:Y:S04]  /*0450*/  LDS.128 R8, [R22+0x10] ;  /* 0x0000100016087984 */ /* 0x000fe80000000c00 */
[----:B------:R-:W-:Y:S01]  /*0460*/  LDS R24, [R19+0x280] ;  /* 0x0002800013187984 */ /* 0x000fe20000000800 */
[----:B0-----:R-:W-:-:S03]  /*0470*/  FFMA R26, R12, R26, R25 ;  /* 0x0000001a0c1a7223 */ /* 0x001fc60000000019 */
[----:B------:R-:W0:Y:S01]  /*0480*/  LDS R12, [R19+0x180] ;  /* 0x00018000130c7984 */ /* 0x000e220000000800 */
[----:B-1----:R-:W-:-:S03]  /*0490*/  FFMA R26, R28, R13, R26 ;  /* 0x0000000d1c1a7223 */ /* 0x002fc6000000001a */
[----:B------:R-:W1:Y:S01]  /*04a0*/  LDS R13, [R19+0x200] ;  /* 0x00020000130d7984 */ /* 0x000e620000000800 */
[----:B--2---:R-:W-:-:S03]  /*04b0*/  FFMA R27, R27, R14, R26 ;  /* 0x0000000e1b1b7223 */ /* 0x004fc6000000001a */
[----:B------:R-:W2:Y:S01]  /*04c0*/  LDS R25, [R19+0x300] ;  /* 0x0003000013197984 */ /* 0x000ea20000000800 */
[----:B0-----:R-:W-:-:S03]  /*04d0*/  FFMA R15, R12, R15, R27 ;  /* 0x0000000f0c0f7223 */ /* 0x001fc6000000001b */
[----:B------:R-:W-:Y:S01]  /*04e0*/  LDS R27, [R19+0x400] ;  /* 0x00040000131b7984 */ /* 0x000fe20000000800 */
[----:B-1----:R-:W-:-:S03]  /*04f0*/  FFMA R13, R8, R13, R15 ;  /* 0x0000000d080d7223 */ /* 0x002fc6000000000f */
[----:B------:R-:W0:Y:S01]  /*0500*/  LDS R8, [R19+0x380] ;  /* 0x0003800013087984 */ /* 0x000e220000000800 */
[----:B------:R-:W-:-:S03]  /*0510*/  FFMA R26, R24, R9, R13 ;  /* 0x00000009181a7223 */ /* 0x000fc6000000000d */
[----:B------:R-:W1:Y:S04]  /*0520*/  LDS.128 R12, [R22+0x20] ;  /* 0x00002000160c7984 */ /* 0x000e680000000c00 */
[----:B------:R-:W3:Y:S01]  /*0530*/  LDS R24, [R19+0x480] ;  /* 0x0004800013187984 */ /* 0x000ee20000000800 */
[----:B--2---:R-:W-:-:S03]  /*0540*/  FFMA R9, R25, R10, R26 ;  /* 0x0000000a19097223 */ /* 0x004fc6000000001a */
[----:B------:R-:W2:Y:S01]  /*0550*/  LDS R25, [R19+0x500] ;  /* 0x0005000013197984 */ /* 0x000ea20000000800 */
[----:B0-----:R-:W-:-:S04]  /*0560*/  FFMA R9, R8, R11, R9 ;  /* 0x0000000b08097223 */ /* 0x001fc80000000009 */
[----:B-1----:R-:W-:Y:S02]  /*0570*/  FFMA R9, R12, R27, R9 ;  /* 0x0000001b0c097223 */ /* 0x002fe40000000009 */
[----:B------:R-:W0:Y:S02]  /*0580*/  LDS R12, [R19+0x580] ;  /* 0x00058000130c7984 */ /* 0x000e240000000800 */
[----:B---3--:R-:W-:Y:S02]  /*0590*/  FFMA R26, R24, R13, R9 ;  /* 0x0000000d181a7223 */ /* 0x008fe40000000009 */
[----:B------:R-:W-:Y:S04]  /*05a0*/  LDS R27, [R19+0x600] ;  /* 0x00060000131b7984 */ /* 0x000fe80000000800 */
        /* <DEDUP_REMOVED lines=36> */
[----:B------:R-:W1:Y:S01]  /*07f0*/  LDS.128 R8, [R22+0x70] ;  /* 0x0000700016087984 */ /* 0x000e620000000c00 */
[----:B--2---:R-:W-:-:S03]  /*0800*/  FFMA R25, R25, R14, R24 ;  /* 0x0000000e19197223 */ /* 0x004fc60000000018 */
[----:B------:R-:W2:Y:S04]  /*0810*/  LDS R27, [R19+0xe80] ;  /* 0x000e8000131b7984 */ /* 0x000ea80000000800 */
[----:B------:R-:W3:Y:S04]  /*0820*/  LDS R24, [R19+0xf00] ;  /* 0x000f000013187984 */ /* 0x000ee80000000800 */
[----:B------:R-:W4:Y:S01]  /*0830*/  LDS R14, [R19+0xf80] ;  /* 0x000f8000130e7984 */ /* 0x000f220000000800 */
[----:B------:R-:W-:Y:S01]  /*0840*/  VIADD R23, R23, 0x1 ;  /* 0x0000000117177836 */ /* 0x000fe20000000000 */
[----:B------:R-:W-:Y:S04]  /*0850*/  BAR.SYNC.DEFER_BLOCKING 0x0 ;  /* 0x0000000000007b1d */ /* 0x000fe80000010000 */
[----:B------:R-:W-:Y:S01]  /*0860*/  ISETP.NE.AND P0, PT, R23, RZ, PT ;  /* 0x000000ff1700720c */ /* 0x000fe20003f05270 */
[----:B0-----:R-:W-:-:S04]  /*0870*/  FFMA R15, R12, R15, R25 ;  /* 0x0000000f0c0f7223 */ /* 0x001fc80000000019 */
[----:B-1----:R-:W-:-:S04]  /*0880*/  FFMA R8, R8, R13, R15 ;  /* 0x0000000d08087223 */ /* 0x002fc8000000000f */
[----:B--2---:R-:W-:-:S04]  /*0890*/  FFMA R9, R27, R9, R8 ;  /* 0x000000091b097223 */ /* 0x004fc80000000008 */
[----:B---3--:R-:W-:Y:S01]  /*08a0*/  FFMA R9, R24, R10, R9 ;  /* 0x0000000a18097223 */ /* 0x008fe20000000009 */
[----:B------:R-:W-:Y:S02]  /*08b0*/  IADD3 R16, PT, PT, R16, 0x20, RZ ;  /* 0x0000002010107810 */ /* 0x000fe40007ffe0ff */
[----:B------:R-:W-:Y:S01]  /*08c0*/  IADD3 R21, PT, PT, R21, 0x20, RZ ;  /* 0x0000002015157810 */ /* 0x000fe20007ffe0ff */
[----:B----4-:R-:W-:Y:S01]  /*08d0*/  FFMA R25, R14, R11, R9 ;  /* 0x0000000b0e197223 */ /* 0x010fe20000000009 */
[----:B------:R-:W-:Y:S02]  /*08e0*/  IADD3 R7, PT, PT, R7, 0x20, RZ ;  /* 0x0000002007077810 */ /* 0x000fe40007ffe0ff */
[----:B------:R-:W-:Y:S01]  /*08f0*/  LEA R3, R4, R3, 0x5 ;  /* 0x0000000304037211 */ /* 0x000fe200078e28ff */
[----:B------:R-:W-:Y:S06]  /*0900*/  @P0 BRA `(.L_x_1) ;  /* 0xfffffff800600947 */ /* 0x000fec000383ffff */
.L_x_0:
[----:B------:R-:W-:-:S04]  /*0910*/  ISETP.GE.AND P0, PT, R17, R4, PT ;  /* 0x000000041100720c */ /* 0x000fc80003f06270 */
[----:B------:R-:W-:-:S13]  /*0920*/  ISETP.GE.OR P0, PT, R18, UR4, P0 ;  /* 0x0000000412007c0c */ /* 0x000fda0008706670 */
[----:B------:R-:W-:Y:S05]  /*0930*/  @P0 EXIT ;  /* 0x000000000000094d */ /* 0x000fea0003800000 */
[----:B------:R-:W0:Y:S01]  /*0940*/  LDCU.64 UR4, c[0x0][0x390] ;  /* 0x00007200ff0477ac */ /* 0x000e220008000a00 */
[----:B------:R-:W-:Y:S02]  /*0950*/  IMAD R3, R4, UR8, RZ ;  /* 0x0000000804037c24 */ /* 0x000fe4000f8e02ff */
[----:B------:R-:W-:-:S03]  /*0960*/  IMAD R4, R18, R4, R17 ;  /* 0x0000000412047224 */ /* 0x000fc600078e0211 */
[----:B------:R-:W-:Y:S02]  /*0970*/  SHF.R.S32.HI R5, RZ, 0x1f, R3 ;  /* 0x0000001fff057819 */ /* 0x000fe40000011403 */
[----:B------:R-:W-:-:S04]  /*0980*/  IADD3 R3, P0, PT, R4, R3, RZ ;  /* 0x0000000304037210 */ /* 0x000fc80007f1e0ff */
[----:B------:R-:W-:Y:S02]  /*0990*/  LEA.HI.X.SX32 R4, R4, R5, 0x1, P0 ;  /* 0x0000000504047211 */ /* 0x000fe400000f0eff */
[----:B0-----:R-:W-:-:S04]  /*09a0*/  LEA R2, P0, R3, UR4, 0x2 ;  /* 0x0000000403027c11 */ /* 0x001fc8000f8010ff */
[----:B------:R-:W-:-:S05]  /*09b0*/  LEA.HI.X R3, R3, UR5, R4, 0x2, P0 ;  /* 0x0000000503037c11 */ /* 0x000fca00080f1404 */
[----:B------:R-:W-:Y:S01]  /*09c0*/  STG.E desc[UR10][R2.64], R25 ;  /* 0x0000001902007986 */ /* 0x000fe2000c10190a */
[----:B------:R-:W-:Y:S05]  /*09d0*/  EXIT ;  /* 0x000000000000794d */ /* 0x000fea0003800000 */
.L_x_2:
[----:B------:R-:W-:-:S00]  /*09e0*/  BRA `(.L_x_2) ;  /* 0xfffffffc00fc7947 */ /* 0x000fc0000383ffff */
[----:B------:R-:W-:-:S00]  /*09f0*/  NOP ;  /* 0x0000000000007918 */ /* 0x000fc00000000000 */
        /* <DEDUP_REMOVED lines=8> */
.L_x_3:


//--------------------- .nv.shared._Z25batched_tiled_gemm_kernelPKfS0_Pfiiii --------------------------
	.section	.nv.shared._Z25batched_tiled_gemm_kernelPKfS0_Pfiiii,"aw",@nobits
	.sectionflags	@""
	.align	4
.nv.shared._Z25batched_tiled_gemm_kernelPKfS0_Pfiiii:
	.zero		9216


//--------------------- .nv.shared.reserved.0     --------------------------
	.section	.nv.shared.reserved.0,"aw",@nobits
	.weak		__nv_reservedSMEM_offset_0_alias
	.size		__nv_reservedSMEM_offset_0_alias, 0, 64
	.other		__nv_reservedSMEM_offset_0_alias,@"STO_CUDA_RESERVED_SHARED STV_DEFAULT"
__nv_reservedSMEM_offset_0_alias:
	.zero		0
	.zero		64


//--------------------- .nv.constant0._Z25batched_tiled_gemm_kernelPKfS0_Pfiiii --------------------------
	.section	.nv.constant0._Z25batched_tiled_gemm_kernelPKfS0_Pfiiii,"a",@progbits
	.sectionflags	@""
	.align	4
.nv.constant0._Z25batched_tiled_gemm_kernelPKfS0_Pfiiii:
	.zero		936


//--------------------- SYMBOLS --------------------------

	.type		.nv.reservedSmem.offset0,@object
	.size		.nv.reservedSmem.offset0,0x4
	.type		.nv.reservedSmem.cap,@object
	.size		.nv.reservedSmem.cap,0x4
